//
// Generated by NVIDIA NVVM Compiler
//
// Compiler Build ID: CL-36424714
// Cuda compilation tools, release 13.0, V13.0.88
// Based on NVVM 20.0.0
//

.version 9.0
.target sm_100
.address_size 64

	// .globl	_Z25sgemm_global_mem_coalesceILj32EEviiifPKfS1_fPf

.visible .entry _Z25sgemm_global_mem_coalesceILj32EEviiifPKfS1_fPf(
	.param .u32 _Z25sgemm_global_mem_coalesceILj32EEviiifPKfS1_fPf_param_0,
	.param .u32 _Z25sgemm_global_mem_coalesceILj32EEviiifPKfS1_fPf_param_1,
	.param .u32 _Z25sgemm_global_mem_coalesceILj32EEviiifPKfS1_fPf_param_2,
	.param .f32 _Z25sgemm_global_mem_coalesceILj32EEviiifPKfS1_fPf_param_3,
	.param .u64 .ptr .align 1 _Z25sgemm_global_mem_coalesceILj32EEviiifPKfS1_fPf_param_4,
	.param .u64 .ptr .align 1 _Z25sgemm_global_mem_coalesceILj32EEviiifPKfS1_fPf_param_5,
	.param .f32 _Z25sgemm_global_mem_coalesceILj32EEviiifPKfS1_fPf_param_6,
	.param .u64 .ptr .align 1 _Z25sgemm_global_mem_coalesceILj32EEviiifPKfS1_fPf_param_7
)
{
	.reg .pred 	%p<13>;
	.reg .b32 	%r<47>;
	.reg .b32 	%f<73>;
	.reg .b64 	%rd<40>;

	ld.param.u32 	%r22, [_Z25sgemm_global_mem_coalesceILj32EEviiifPKfS1_fPf_param_0];
	ld.param.u32 	%r23, [_Z25sgemm_global_mem_coalesceILj32EEviiifPKfS1_fPf_param_1];
	ld.param.u32 	%r21, [_Z25sgemm_global_mem_coalesceILj32EEviiifPKfS1_fPf_param_2];
	ld.param.f32 	%f13, [_Z25sgemm_global_mem_coalesceILj32EEviiifPKfS1_fPf_param_3];
	ld.param.u64 	%rd5, [_Z25sgemm_global_mem_coalesceILj32EEviiifPKfS1_fPf_param_4];
	ld.param.u64 	%rd6, [_Z25sgemm_global_mem_coalesceILj32EEviiifPKfS1_fPf_param_5];
	ld.param.f32 	%f14, [_Z25sgemm_global_mem_coalesceILj32EEviiifPKfS1_fPf_param_6];
	ld.param.u64 	%rd4, [_Z25sgemm_global_mem_coalesceILj32EEviiifPKfS1_fPf_param_7];
	cvta.to.global.u64 	%rd1, %rd6;
	cvta.to.global.u64 	%rd2, %rd5;
	mov.u32 	%r24, %ctaid.x;
	shl.b32 	%r25, %r24, 5;
	mov.u32 	%r26, %tid.x;
	shr.u32 	%r27, %r26, 5;
	or.b32  	%r1, %r25, %r27;
	mov.u32 	%r28, %ctaid.y;
	shl.b32 	%r29, %r28, 5;
	and.b32  	%r30, %r26, 31;
	or.b32  	%r31, %r29, %r30;
	setp.ge.s32 	%p1, %r1, %r22;
	setp.ge.s32 	%p2, %r31, %r23;
	or.pred  	%p3, %p1, %p2;
	@%p3 bra 	$L__BB0_14;
	setp.lt.s32 	%p4, %r21, 1;
	mov.f32 	%f72, 0f00000000;
	@%p4 bra 	$L__BB0_13;
	mul.lo.s32 	%r3, %r21, %r1;
	and.b32  	%r4, %r21, 7;
	setp.lt.u32 	%p5, %r21, 8;
	mov.f32 	%f72, 0f00000000;
	mov.b32 	%r45, 0;
	@%p5 bra 	$L__BB0_5;
	and.b32  	%r45, %r21, 2147483640;
	neg.s32 	%r43, %r45;
	shl.b32 	%r7, %r23, 3;
	add.s64 	%rd3, %rd2, 16;
	mov.f32 	%f72, 0f00000000;
	mul.wide.s32 	%rd11, %r23, 4;
	mov.u32 	%r41, %r3;
	mov.u32 	%r42, %r31;
$L__BB0_4:
	.pragma "nounroll";
	mul.wide.s32 	%rd7, %r41, 4;
	add.s64 	%rd8, %rd3, %rd7;
	ld.global.f32 	%f19, [%rd8+-16];
	mul.wide.s32 	%rd9, %r42, 4;
	add.s64 	%rd10, %rd1, %rd9;
	ld.global.f32 	%f20, [%rd10];
	fma.rn.f32 	%f21, %f19, %f20, %f72;
	ld.global.f32 	%f22, [%rd8+-12];
	add.s64 	%rd12, %rd10, %rd11;
	ld.global.f32 	%f23, [%rd12];
	fma.rn.f32 	%f24, %f22, %f23, %f21;
	ld.global.f32 	%f25, [%rd8+-8];
	add.s64 	%rd13, %rd12, %rd11;
	ld.global.f32 	%f26, [%rd13];
	fma.rn.f32 	%f27, %f25, %f26, %f24;
	ld.global.f32 	%f28, [%rd8+-4];
	add.s64 	%rd14, %rd13, %rd11;
	ld.global.f32 	%f29, [%rd14];
	fma.rn.f32 	%f30, %f28, %f29, %f27;
	ld.global.f32 	%f31, [%rd8];
	add.s64 	%rd15, %rd14, %rd11;
	ld.global.f32 	%f32, [%rd15];
	fma.rn.f32 	%f33, %f31, %f32, %f30;
	ld.global.f32 	%f34, [%rd8+4];
	add.s64 	%rd16, %rd15, %rd11;
	ld.global.f32 	%f35, [%rd16];
	fma.rn.f32 	%f36, %f34, %f35, %f33;
	ld.global.f32 	%f37, [%rd8+8];
	add.s64 	%rd17, %rd16, %rd11;
	ld.global.f32 	%f38, [%rd17];
	fma.rn.f32 	%f39, %f37, %f38, %f36;
	ld.global.f32 	%f40, [%rd8+12];
	add.s64 	%rd18, %rd17, %rd11;
	ld.global.f32 	%f41, [%rd18];
	fma.rn.f32 	%f72, %f40, %f41, %f39;
	add.s32 	%r43, %r43, 8;
	add.s32 	%r42, %r42, %r7;
	add.s32 	%r41, %r41, 8;
	setp.ne.s32 	%p6, %r43, 0;
	@%p6 bra 	$L__BB0_4;
$L__BB0_5:
	setp.eq.s32 	%p7, %r4, 0;
	@%p7 bra 	$L__BB0_13;
	and.b32  	%r15, %r21, 3;
	setp.lt.u32 	%p8, %r4, 4;
	@%p8 bra 	$L__BB0_8;
	add.s32 	%r33, %r45, %r3;
	mul.wide.s32 	%rd19, %r33, 4;
	add.s64 	%rd20, %rd2, %rd19;
	ld.global.f32 	%f43, [%rd20];
	mad.lo.s32 	%r34, %r45, %r23, %r31;
	mul.wide.s32 	%rd21, %r34, 4;
	add.s64 	%rd22, %rd1, %rd21;
	ld.global.f32 	%f44, [%rd22];
	fma.rn.f32 	%f45, %f43, %f44, %f72;
	ld.global.f32 	%f46, [%rd20+4];
	mul.wide.s32 	%rd23, %r23, 4;
	add.s64 	%rd24, %rd22, %rd23;
	ld.global.f32 	%f47, [%rd24];
	fma.rn.f32 	%f48, %f46, %f47, %f45;
	ld.global.f32 	%f49, [%rd20+8];
	add.s64 	%rd25, %rd24, %rd23;
	ld.global.f32 	%f50, [%rd25];
	fma.rn.f32 	%f51, %f49, %f50, %f48;
	ld.global.f32 	%f52, [%rd20+12];
	add.s64 	%rd26, %rd25, %rd23;
	ld.global.f32 	%f53, [%rd26];
	fma.rn.f32 	%f72, %f52, %f53, %f51;
	add.s32 	%r45, %r45, 4;
$L__BB0_8:
	setp.eq.s32 	%p9, %r15, 0;
	@%p9 bra 	$L__BB0_13;
	setp.eq.s32 	%p10, %r15, 1;
	@%p10 bra 	$L__BB0_11;
	add.s32 	%r35, %r45, %r3;
	mul.wide.s32 	%rd27, %r35, 4;
	add.s64 	%rd28, %rd2, %rd27;
	ld.global.f32 	%f55, [%rd28];
	mad.lo.s32 	%r36, %r45, %r23, %r31;
	mul.wide.s32 	%rd29, %r36, 4;
	add.s64 	%rd30, %rd1, %rd29;
	ld.global.f32 	%f56, [%rd30];
	fma.rn.f32 	%f57, %f55, %f56, %f72;
	ld.global.f32 	%f58, [%rd28+4];
	mul.wide.s32 	%rd31, %r23, 4;
	add.s64 	%rd32, %rd30, %rd31;
	ld.global.f32 	%f59, [%rd32];
	fma.rn.f32 	%f72, %f58, %f59, %f57;
	add.s32 	%r45, %r45, 2;
$L__BB0_11:
	and.b32  	%r37, %r21, 1;
	setp.eq.b32 	%p11, %r37, 1;
	not.pred 	%p12, %p11;
	@%p12 bra 	$L__BB0_13;
	add.s32 	%r38, %r45, %r3;
	mul.wide.s32 	%rd33, %r38, 4;
	add.s64 	%rd34, %rd2, %rd33;
	ld.global.f32 	%f60, [%rd34];
	mad.lo.s32 	%r39, %r45, %r23, %r31;
	mul.wide.s32 	%rd35, %r39, 4;
	add.s64 	%rd36, %rd1, %rd35;
	ld.global.f32 	%f61, [%rd36];
	fma.rn.f32 	%f72, %f60, %f61, %f72;
$L__BB0_13:
	mad.lo.s32 	%r40, %r23, %r1, %r31;
	cvta.to.global.u64 	%rd37, %rd4;
	mul.wide.s32 	%rd38, %r40, 4;
	add.s64 	%rd39, %rd37, %rd38;
	ld.global.f32 	%f62, [%rd39];
	mul.f32 	%f63, %f14, %f62;
	fma.rn.f32 	%f64, %f13, %f72, %f63;
	st.global.f32 	[%rd39], %f64;
$L__BB0_14:
	ret;

}
	// .globl	_Z19myRowCoalesceKernelILj32EEvPfS0_S0_iii
.visible .entry _Z19myRowCoalesceKernelILj32EEvPfS0_S0_iii(
	.param .u64 .ptr .align 1 _Z19myRowCoalesceKernelILj32EEvPfS0_S0_iii_param_0,
	.param .u64 .ptr .align 1 _Z19myRowCoalesceKernelILj32EEvPfS0_S0_iii_param_1,
	.param .u64 .ptr .align 1 _Z19myRowCoalesceKernelILj32EEvPfS0_S0_iii_param_2,
	.param .u32 _Z19myRowCoalesceKernelILj32EEvPfS0_S0_iii_param_3,
	.param .u32 _Z19myRowCoalesceKernelILj32EEvPfS0_S0_iii_param_4,
	.param .u32 _Z19myRowCoalesceKernelILj32EEvPfS0_S0_iii_param_5
)
{
	.reg .pred 	%p<13>;
	.reg .b32 	%r<47>;
	.reg .b32 	%f<68>;
	.reg .b64 	%rd<40>;

	ld.param.u64 	%rd5, [_Z19myRowCoalesceKernelILj32EEvPfS0_S0_iii_param_0];
	ld.param.u64 	%rd6, [_Z19myRowCoalesceKernelILj32EEvPfS0_S0_iii_param_1];
	ld.param.u64 	%rd4, [_Z19myRowCoalesceKernelILj32EEvPfS0_S0_iii_param_2];
	ld.param.u32 	%r22, [_Z19myRowCoalesceKernelILj32EEvPfS0_S0_iii_param_3];
	ld.param.u32 	%r20, [_Z19myRowCoalesceKernelILj32EEvPfS0_S0_iii_param_4];
	ld.param.u32 	%r23, [_Z19myRowCoalesceKernelILj32EEvPfS0_S0_iii_param_5];
	cvta.to.global.u64 	%rd1, %rd6;
	cvta.to.global.u64 	%rd2, %rd5;
	mov.u32 	%r24, %ctaid.x;
	shl.b32 	%r25, %r24, 5;
	mov.u32 	%r26, %tid.x;
	shr.u32 	%r27, %r26, 5;
	or.b32  	%r1, %r25, %r27;
	mov.u32 	%r28, %ctaid.y;
	shl.b32 	%r29, %r28, 5;
	and.b32  	%r30, %r26, 31;
	or.b32  	%r31, %r29, %r30;
	setp.ge.s32 	%p1, %r1, %r22;
	setp.ge.s32 	%p2, %r31, %r23;
	or.pred  	%p3, %p1, %p2;
	@%p3 bra 	$L__BB1_14;
	setp.lt.s32 	%p4, %r20, 1;
	mov.f32 	%f67, 0f00000000;
	@%p4 bra 	$L__BB1_13;
	mul.lo.s32 	%r3, %r20, %r1;
	and.b32  	%r4, %r20, 7;
	setp.lt.u32 	%p5, %r20, 8;
	mov.f32 	%f67, 0f00000000;
	mov.b32 	%r45, 0;
	@%p5 bra 	$L__BB1_5;
	and.b32  	%r45, %r20, 2147483640;
	neg.s32 	%r43, %r45;
	shl.b32 	%r7, %r23, 3;
	add.s64 	%rd3, %rd2, 16;
	mov.f32 	%f67, 0f00000000;
	mul.wide.s32 	%rd11, %r23, 4;
	mov.u32 	%r41, %r3;
	mov.u32 	%r42, %r31;
$L__BB1_4:
	.pragma "nounroll";
	mul.wide.s32 	%rd7, %r41, 4;
	add.s64 	%rd8, %rd3, %rd7;
	ld.global.f32 	%f17, [%rd8+-16];
	mul.wide.s32 	%rd9, %r42, 4;
	add.s64 	%rd10, %rd1, %rd9;
	ld.global.f32 	%f18, [%rd10];
	fma.rn.f32 	%f19, %f17, %f18, %f67;
	ld.global.f32 	%f20, [%rd8+-12];
	add.s64 	%rd12, %rd10, %rd11;
	ld.global.f32 	%f21, [%rd12];
	fma.rn.f32 	%f22, %f20, %f21, %f19;
	ld.global.f32 	%f23, [%rd8+-8];
	add.s64 	%rd13, %rd12, %rd11;
	ld.global.f32 	%f24, [%rd13];
	fma.rn.f32 	%f25, %f23, %f24, %f22;
	ld.global.f32 	%f26, [%rd8+-4];
	add.s64 	%rd14, %rd13, %rd11;
	ld.global.f32 	%f27, [%rd14];
	fma.rn.f32 	%f28, %f26, %f27, %f25;
	ld.global.f32 	%f29, [%rd8];
	add.s64 	%rd15, %rd14, %rd11;
	ld.global.f32 	%f30, [%rd15];
	fma.rn.f32 	%f31, %f29, %f30, %f28;
	ld.global.f32 	%f32, [%rd8+4];
	add.s64 	%rd16, %rd15, %rd11;
	ld.global.f32 	%f33, [%rd16];
	fma.rn.f32 	%f34, %f32, %f33, %f31;
	ld.global.f32 	%f35, [%rd8+8];
	add.s64 	%rd17, %rd16, %rd11;
	ld.global.f32 	%f36, [%rd17];
	fma.rn.f32 	%f37, %f35, %f36, %f34;
	ld.global.f32 	%f38, [%rd8+12];
	add.s64 	%rd18, %rd17, %rd11;
	ld.global.f32 	%f39, [%rd18];
	fma.rn.f32 	%f67, %f38, %f39, %f37;
	add.s32 	%r43, %r43, 8;
	add.s32 	%r42, %r42, %r7;
	add.s32 	%r41, %r41, 8;
	setp.ne.s32 	%p6, %r43, 0;
	@%p6 bra 	$L__BB1_4;
$L__BB1_5:
	setp.eq.s32 	%p7, %r4, 0;
	@%p7 bra 	$L__BB1_13;
	and.b32  	%r15, %r20, 3;
	setp.lt.u32 	%p8, %r4, 4;
	@%p8 bra 	$L__BB1_8;
	add.s32 	%r33, %r45, %r3;
	mul.wide.s32 	%rd19, %r33, 4;
	add.s64 	%rd20, %rd2, %rd19;
	ld.global.f32 	%f41, [%rd20];
	mad.lo.s32 	%r34, %r45, %r23, %r31;
	mul.wide.s32 	%rd21, %r34, 4;
	add.s64 	%rd22, %rd1, %rd21;
	ld.global.f32 	%f42, [%rd22];
	fma.rn.f32 	%f43, %f41, %f42, %f67;
	ld.global.f32 	%f44, [%rd20+4];
	mul.wide.s32 	%rd23, %r23, 4;
	add.s64 	%rd24, %rd22, %rd23;
	ld.global.f32 	%f45, [%rd24];
	fma.rn.f32 	%f46, %f44, %f45, %f43;
	ld.global.f32 	%f47, [%rd20+8];
	add.s64 	%rd25, %rd24, %rd23;
	ld.global.f32 	%f48, [%rd25];
	fma.rn.f32 	%f49, %f47, %f48, %f46;
	ld.global.f32 	%f50, [%rd20+12];
	add.s64 	%rd26, %rd25, %rd23;
	ld.global.f32 	%f51, [%rd26];
	fma.rn.f32 	%f67, %f50, %f51, %f49;
	add.s32 	%r45, %r45, 4;
$L__BB1_8:
	setp.eq.s32 	%p9, %r15, 0;
	@%p9 bra 	$L__BB1_13;
	setp.eq.s32 	%p10, %r15, 1;
	@%p10 bra 	$L__BB1_11;
	add.s32 	%r35, %r45, %r3;
	mul.wide.s32 	%rd27, %r35, 4;
	add.s64 	%rd28, %rd2, %rd27;
	ld.global.f32 	%f53, [%rd28];
	mad.lo.s32 	%r36, %r45, %r23, %r31;
	mul.wide.s32 	%rd29, %r36, 4;
	add.s64 	%rd30, %rd1, %rd29;
	ld.global.f32 	%f54, [%rd30];
	fma.rn.f32 	%f55, %f53, %f54, %f67;
	ld.global.f32 	%f56, [%rd28+4];
	mul.wide.s32 	%rd31, %r23, 4;
	add.s64 	%rd32, %rd30, %rd31;
	ld.global.f32 	%f57, [%rd32];
	fma.rn.f32 	%f67, %f56, %f57, %f55;
	add.s32 	%r45, %r45, 2;
$L__BB1_11:
	and.b32  	%r37, %r20, 1;
	setp.eq.b32 	%p11, %r37, 1;
	not.pred 	%p12, %p11;
	@%p12 bra 	$L__BB1_13;
	add.s32 	%r38, %r45, %r3;
	mul.wide.s32 	%rd33, %r38, 4;
	add.s64 	%rd34, %rd2, %rd33;
	ld.global.f32 	%f58, [%rd34];
	mad.lo.s32 	%r39, %r45, %r23, %r31;
	mul.wide.s32 	%rd35, %r39, 4;
	add.s64 	%rd36, %rd1, %rd35;
	ld.global.f32 	%f59, [%rd36];
	fma.rn.f32 	%f67, %f58, %f59, %f67;
$L__BB1_13:
	mad.lo.s32 	%r40, %r23, %r1, %r31;
	cvta.to.global.u64 	%rd37, %rd4;
	mul.wide.s32 	%rd38, %r40, 4;
	add.s64 	%rd39, %rd37, %rd38;
	st.global.f32 	[%rd39], %f67;
$L__BB1_14:
	ret;

}


// ===== COMPILED SASS (sm_100) =====

	.target	sm_100

	.elftype	@"ET_EXEC"


//--------------------- .note.nv.tkinfo           --------------------------
	.section	.note.nv.tkinfo,"",@"SHT_NOTE"
	.sectionflags	@"SHF_NOTE_NV_TKINFO"
	.tkinfo
        /*0018*/ 	.word	0x00000002
        /*0030*/ 	.string	""
        /*0030*/ 	.string	"ptxas"
        /*0030*/ 	.string	"Cuda compilation tools, release 13.0, V13.0.88"
        /*0030*/ 	.string	"Build cuda_13.0.r13.0/compiler.36424714_0"
        /*0030*/ 	.string	"-arch sm_100 -m 64 "



//--------------------- .note.nv.cuinfo           --------------------------
	.section	.note.nv.cuinfo,"",@"SHT_NOTE"
	.sectionflags	@"SHF_NOTE_NV_CUINFO"
        /*0018*/ 	.short	0x0002
        /*001a*/ 	.short	0x0064
        /*001c*/ 	.short	0x0082
	.zero		2


//--------------------- .nv.info                  --------------------------
	.section	.nv.info,"",@"SHT_CUDA_INFO"
	.align	4


	//----- nvinfo : EIATTR_REGCOUNT
	.align		4
        /*0000*/ 	.byte	0x04, 0x2f
        /*0002*/ 	.short	(.L_1 - .L_0)
	.align		4
.L_0:
        /*0004*/ 	.word	index@(_Z25sgemm_global_mem_coalesceILj32EEviiifPKfS1_fPf)
        /*0008*/ 	.word	0x00000020


	//----- nvinfo : EIATTR_FRAME_SIZE
	.align		4
.L_1:
        /*000c*/ 	.byte	0x04, 0x11
        /*000e*/ 	.short	(.L_3 - .L_2)
	.align		4
.L_2:
        /*0010*/ 	.word	index@(_Z25sgemm_global_mem_coalesceILj32EEviiifPKfS1_fPf)
        /*0014*/ 	.word	0x00000000


	//----- nvinfo : EIATTR_REGCOUNT
	.align		4
.L_3:
        /*0018*/ 	.byte	0x04, 0x2f
        /*001a*/ 	.short	(.L_5 - .L_4)
	.align		4
.L_4:
        /*001c*/ 	.word	index@(_Z19myRowCoalesceKernelILj32EEvPfS0_S0_iii)
        /*0020*/ 	.word	0x00000020


	//----- nvinfo : EIATTR_FRAME_SIZE
	.align		4
.L_5:
        /*0024*/ 	.byte	0x04, 0x11
        /*0026*/ 	.short	(.L_7 - .L_6)
	.align		4
.L_6:
        /*0028*/ 	.word	index@(_Z19myRowCoalesceKernelILj32EEvPfS0_S0_iii)
        /*002c*/ 	.word	0x00000000


	//----- nvinfo : EIATTR_MIN_STACK_SIZE
	.align		4
.L_7:
        /*0030*/ 	.byte	0x04, 0x12
        /*0032*/ 	.short	(.L_9 - .L_8)
	.align		4
.L_8:
        /*0034*/ 	.word	index@(_Z19myRowCoalesceKernelILj32EEvPfS0_S0_iii)
        /*0038*/ 	.word	0x00000000


	//----- nvinfo : EIATTR_MIN_STACK_SIZE
	.align		4
.L_9:
        /*003c*/ 	.byte	0x04, 0x12
        /*003e*/ 	.short	(.L_11 - .L_10)
	.align		4
.L_10:
        /*0040*/ 	.word	index@(_Z25sgemm_global_mem_coalesceILj32EEviiifPKfS1_fPf)
        /*0044*/ 	.word	0x00000000
.L_11:


//--------------------- .nv.compat                --------------------------
	.section	.nv.compat,"",@"SHT_CUDA_COMPAT_INFO"
	.align	4
        /*0000*/ 	.byte	0x02, 0x09, 0x00, 0x00, 0x02, 0x02, 0x01, 0x00, 0x02, 0x05, 0x05, 0x00, 0x03, 0x07, 0x01, 0x01
        /*0010*/ 	.byte	0x02, 0x03, 0x00, 0x00, 0x02, 0x06, 0x01, 0x00, 0x04, 0x0b, 0x08, 0x00, 0x09, 0x00, 0x00, 0x00
        /*0020*/ 	.byte	0x00, 0x00, 0x00, 0x00


//--------------------- .nv.info._Z19myRowCoalesceKernelILj32EEvPfS0_S0_iii --------------------------
	.section	.nv.info._Z19myRowCoalesceKernelILj32EEvPfS0_S0_iii,"",@"SHT_CUDA_INFO"
	.sectionflags	@""
	.align	4


	//----- nvinfo : EIATTR_CUDA_API_VERSION
	.align		4
        /*0000*/ 	.byte	0x04, 0x37
        /*0002*/ 	.short	(.L_13 - .L_12)
.L_12:
        /*0004*/ 	.word	0x00000082


	//----- nvinfo : EIATTR_KPARAM_INFO
	.align		4
.L_13:
        /*0008*/ 	.byte	0x04, 0x17
        /*000a*/ 	.short	(.L_15 - .L_14)
.L_14:
        /*000c*/ 	.word	0x00000000
        /*0010*/ 	.short	0x0005
        /*0012*/ 	.short	0x0020
        /*0014*/ 	.byte	0x00, 0xf0, 0x11, 0x00


	//----- nvinfo : EIATTR_KPARAM_INFO
	.align		4
.L_15:
        /*0018*/ 	.byte	0x04, 0x17
        /*001a*/ 	.short	(.L_17 - .L_16)
.L_16:
        /*001c*/ 	.word	0x00000000
        /*0020*/ 	.short	0x0004
        /*0022*/ 	.short	0x001c
        /*0024*/ 	.byte	0x00, 0xf0, 0x11, 0x00


	//----- nvinfo : EIATTR_KPARAM_INFO
	.align		4
.L_17:
        /*0028*/ 	.byte	0x04, 0x17
        /*002a*/ 	.short	(.L_19 - .L_18)
.L_18:
        /*002c*/ 	.word	0x00000000
        /*0030*/ 	.short	0x0003
        /*0032*/ 	.short	0x0018
        /*0034*/ 	.byte	0x00, 0xf0, 0x11, 0x00


	//----- nvinfo : EIATTR_KPARAM_INFO
	.align		4
.L_19:
        /*0038*/ 	.byte	0x04, 0x17
        /*003a*/ 	.short	(.L_21 - .L_20)
.L_20:
        /*003c*/ 	.word	0x00000000
        /*0040*/ 	.short	0x0002
        /*0042*/ 	.short	0x0010
        /*0044*/ 	.byte	0x00, 0xf5, 0x21, 0x00


	//----- nvinfo : EIATTR_KPARAM_INFO
	.align		4
.L_21:
        /*0048*/ 	.byte	0x04, 0x17
        /*004a*/ 	.short	(.L_23 - .L_22)
.L_22:
        /*004c*/ 	.word	0x00000000
        /*0050*/ 	.short	0x0001
        /*0052*/ 	.short	0x0008
        /*0054*/ 	.byte	0x00, 0xf5, 0x21, 0x00


	//----- nvinfo : EIATTR_KPARAM_INFO
	.align		4
.L_23:
        /*0058*/ 	.byte	0x04, 0x17
        /*005a*/ 	.short	(.L_25 - .L_24)
.L_24:
        /*005c*/ 	.word	0x00000000
        /*0060*/ 	.short	0x0000
        /*0062*/ 	.short	0x0000
        /*0064*/ 	.byte	0x00, 0xf5, 0x21, 0x00


	//----- nvinfo : EIATTR_SPARSE_MMA_MASK
	.align		4
.L_25:
        /*0068*/ 	.byte	0x03, 0x50
        /*006a*/ 	.short	0x0000


	//----- nvinfo : EIATTR_MAXREG_COUNT
	.align		4
        /*006c*/ 	.byte	0x03, 0x1b
        /*006e*/ 	.short	0x00ff


	//----- nvinfo : EIATTR_MERCURY_ISA_VERSION
	.align		4
        /*0070*/ 	.byte	0x03, 0x5f
        /*0072*/ 	.short	0x0101


	//----- nvinfo : EIATTR_VRC_CTA_INIT_COUNT
	.align		4
        /*0074*/ 	.byte	0x02, 0x4a
	.zero		1
	.zero		1


	//----- nvinfo : EIATTR_EXIT_INSTR_OFFSETS
	.align		4
        /*0078*/ 	.byte	0x04, 0x1c
        /*007a*/ 	.short	(.L_27 - .L_26)


	//   ....[0]....
.L_26:
        /*007c*/ 	.word	0x000000d0


	//   ....[1]....
        /*0080*/ 	.word	0x00000850


	//----- nvinfo : EIATTR_CBANK_PARAM_SIZE
	.align		4
.L_27:
        /*0084*/ 	.byte	0x03, 0x19
        /*0086*/ 	.short	0x0024


	//----- nvinfo : EIATTR_PARAM_CBANK
	.align		4
        /*0088*/ 	.byte	0x04, 0x0a
        /*008a*/ 	.short	(.L_29 - .L_28)
	.align		4
.L_28:
        /*008c*/ 	.word	index@(.nv.constant0._Z19myRowCoalesceKernelILj32EEvPfS0_S0_iii)
        /*0090*/ 	.short	0x0380
        /*0092*/ 	.short	0x0024


	//----- nvinfo : EIATTR_SW_WAR
	.align		4
.L_29:
        /*0094*/ 	.byte	0x04, 0x36
        /*0096*/ 	.short	(.L_31 - .L_30)
.L_30:
        /*0098*/ 	.word	0x00000008
.L_31:


//--------------------- .nv.info._Z25sgemm_global_mem_coalesceILj32EEviiifPKfS1_fPf --------------------------
	.section	.nv.info._Z25sgemm_global_mem_coalesceILj32EEviiifPKfS1_fPf,"",@"SHT_CUDA_INFO"
	.sectionflags	@""
	.align	4


	//----- nvinfo : EIATTR_CUDA_API_VERSION
	.align		4
        /*0000*/ 	.byte	0x04, 0x37
        /*0002*/ 	.short	(.L_33 - .L_32)
.L_32:
        /*0004*/ 	.word	0x00000082


	//----- nvinfo : EIATTR_KPARAM_INFO
	.align		4
.L_33:
        /*0008*/ 	.byte	0x04, 0x17
        /*000a*/ 	.short	(.L_35 - .L_34)
.L_34:
        /*000c*/ 	.word	0x00000000
        /*0010*/ 	.short	0x0007
        /*0012*/ 	.short	0x0028
        /*0014*/ 	.byte	0x00, 0xf5, 0x21, 0x00


	//----- nvinfo : EIATTR_KPARAM_INFO
	.align		4
.L_35:
        /*0018*/ 	.byte	0x04, 0x17
        /*001a*/ 	.short	(.L_37 - .L_36)
.L_36:
        /*001c*/ 	.word	0x00000000
        /*0020*/ 	.short	0x0006
        /*0022*/ 	.short	0x0020
        /*0024*/ 	.byte	0x00, 0xf0, 0x11, 0x00


	//----- nvinfo : EIATTR_KPARAM_INFO
	.align		4
.L_37:
        /*0028*/ 	.byte	0x04, 0x17
        /*002a*/ 	.short	(.L_39 - .L_38)
.L_38:
        /*002c*/ 	.word	0x00000000
        /*0030*/ 	.short	0x0005
        /*0032*/ 	.short	0x0018
        /*0034*/ 	.byte	0x00, 0xf5, 0x21, 0x00


	//----- nvinfo : EIATTR_KPARAM_INFO
	.align		4
.L_39:
        /*0038*/ 	.byte	0x04, 0x17
        /*003a*/ 	.short	(.L_41 - .L_40)
.L_40:
        /*003c*/ 	.word	0x00000000
        /*0040*/ 	.short	0x0004
        /*0042*/ 	.short	0x0010
        /*0044*/ 	.byte	0x00, 0xf5, 0x21, 0x00


	//----- nvinfo : EIATTR_KPARAM_INFO
	.align		4
.L_41:
        /*0048*/ 	.byte	0x04, 0x17
        /*004a*/ 	.short	(.L_43 - .L_42)
.L_42:
        /*004c*/ 	.word	0x00000000
        /*0050*/ 	.short	0x0003
        /*0052*/ 	.short	0x000c
        /*0054*/ 	.byte	0x00, 0xf0, 0x11, 0x00


	//----- nvinfo : EIATTR_KPARAM_INFO
	.align		4
.L_43:
        /*0058*/ 	.byte	0x04, 0x17
        /*005a*/ 	.short	(.L_45 - .L_44)
.L_44:
        /*005c*/ 	.word	0x00000000
        /*0060*/ 	.short	0x0002
        /*0062*/ 	.short	0x0008
        /*0064*/ 	.byte	0x00, 0xf0, 0x11, 0x00


	//----- nvinfo : EIATTR_KPARAM_INFO
	.align		4
.L_45:
        /*0068*/ 	.byte	0x04, 0x17
        /*006a*/ 	.short	(.L_47 - .L_46)
.L_46:
        /*006c*/ 	.word	0x00000000
        /*0070*/ 	.short	0x0001
        /*0072*/ 	.short	0x0004
        /*0074*/ 	.byte	0x00, 0xf0, 0x11, 0x00


	//----- nvinfo : EIATTR_KPARAM_INFO
	.align		4
.L_47:
        /*0078*/ 	.byte	0x04, 0x17
        /*007a*/ 	.short	(.L_49 - .L_48)
.L_48:
        /*007c*/ 	.word	0x00000000
        /*0080*/ 	.short	0x0000
        /*0082*/ 	.short	0x0000
        /*0084*/ 	.byte	0x00, 0xf0, 0x11, 0x00


	//----- nvinfo : EIATTR_SPARSE_MMA_MASK
	.align		4
.L_49:
        /*0088*/ 	.byte	0x03, 0x50
        /*008a*/ 	.short	0x0000


	//----- nvinfo : EIATTR_MAXREG_COUNT
	.align		4
        /*008c*/ 	.byte	0x03, 0x1b
        /*008e*/ 	.short	0x00ff


	//----- nvinfo : EIATTR_MERCURY_ISA_VERSION
	.align		4
        /*0090*/ 	.byte	0x03, 0x5f
        /*0092*/ 	.short	0x0101


	//----- nvinfo : EIATTR_VRC_CTA_INIT_COUNT
	.align		4
        /*0094*/ 	.byte	0x02, 0x4a
	.zero		1
	.zero		1


	//----- nvinfo : EIATTR_EXIT_INSTR_OFFSETS
	.align		4
        /*0098*/ 	.byte	0x04, 0x1c
        /*009a*/ 	.short	(.L_51 - .L_50)


	//   ....[0]....
.L_50:
        /*009c*/ 	.word	0x000000c0


	//   ....[1]....
        /*00a0*/ 	.word	0x00000890


	//----- nvinfo : EIATTR_CBANK_PARAM_SIZE
	.align		4
.L_51:
        /*00a4*/ 	.byte	0x03, 0x19
        /*00a6*/ 	.short	0x0030


	//----- nvinfo : EIATTR_PARAM_CBANK
	.align		4
        /*00a8*/ 	.byte	0x04, 0x0a
        /*00aa*/ 	.short	(.L_53 - .L_52)
	.align		4
.L_52:
        /*00ac*/ 	.word	index@(.nv.constant0._Z25sgemm_global_mem_coalesceILj32EEviiifPKfS1_fPf)
        /*00b0*/ 	.short	0x0380
        /*00b2*/ 	.short	0x0030


	//----- nvinfo : EIATTR_SW_WAR
	.align		4
.L_53:
        /*00b4*/ 	.byte	0x04, 0x36
        /*00b6*/ 	.short	(.L_55 - .L_54)
.L_54:
        /*00b8*/ 	.word	0x00000008
.L_55:


//--------------------- .nv.callgraph             --------------------------
	.section	.nv.callgraph,"",@"SHT_CUDA_CALLGRAPH"
	.align	4
	.sectionentsize	8
	.align		4
        /*0000*/ 	.word	0x00000000
	.align		4
        /*0004*/ 	.word	0xffffffff
	.align		4
        /*0008*/ 	.word	0x00000000
	.align		4
        /*000c*/ 	.word	0xfffffffe
	.align		4
        /*0010*/ 	.word	0x00000000
	.align		4
        /*0014*/ 	.word	0xfffffffd
	.align		4
        /*0018*/ 	.word	0x00000000
	.align		4
        /*001c*/ 	.word	0xfffffffc


//--------------------- .text._Z19myRowCoalesceKernelILj32EEvPfS0_S0_iii --------------------------
	.section	.text._Z19myRowCoalesceKernelILj32EEvPfS0_S0_iii,"ax",@progbits
	.align	128
        .global         _Z19myRowCoalesceKernelILj32EEvPfS0_S0_iii
        .type           _Z19myRowCoalesceKernelILj32EEvPfS0_S0_iii,@function
        .size           _Z19myRowCoalesceKernelILj32EEvPfS0_S0_iii,(.L_x_10 - _Z19myRowCoalesceKernelILj32EEvPfS0_S0_iii)
        .other          _Z19myRowCoalesceKernelILj32EEvPfS0_S0_iii,@"STO_CUDA_ENTRY STV_DEFAULT"
_Z19myRowCoalesceKernelILj32EEvPfS0_S0_iii:
.text._Z19myRowCoalesceKernelILj32EEvPfS0_S0_iii:
[----:B------:R-:W-:Y:S01]  /*0000*/  LDC R1, c[0x0][0x37c] ;  /* 0x0000df00ff017b82 */ /* 0x000fe20000000800 */
[----:B------:R-:W0:Y:S07]  /*0010*/  S2R R14, SR_TID.X ;  /* 0x00000000000e7919 */ /* 0x000e2e0000002100 */
[----:B------:R-:W1:Y:S01]  /*0020*/  S2UR UR4, SR_CTAID.X ;  /* 0x00000000000479c3 */ /* 0x000e620000002500 */
[----:B------:R-:W2:Y:S01]  /*0030*/  LDCU UR5, c[0x0][0x398] ;  /* 0x00007300ff0577ac */ /* 0x000ea20008000800 */
[----:B------:R-:W3:Y:S06]  /*0040*/  S2R R3, SR_CTAID.Y ;  /* 0x0000000000037919 */ /* 0x000eec0000002600 */
[----:B------:R-:W4:Y:S01]  /*0050*/  LDC R15, c[0x0][0x3a0] ;  /* 0x0000e800ff0f7b82 */ /* 0x000f220000000800 */
[----:B-1----:R-:W-:Y:S01]  /*0060*/  USHF.L.U32 UR4, UR4, 0x5, URZ ;  /* 0x0000000504047899 */ /* 0x002fe200080006ff */
[----:B0-----:R-:W-:-:S02]  /*0070*/  LOP3.LUT R0, R14, 0x1f, RZ, 0xc0, !PT ;  /* 0x0000001f0e007812 */ /* 0x001fc400078ec0ff */
[----:B------:R-:W-:Y:S02]  /*0080*/  SHF.R.U32.HI R14, RZ, 0x5, R14 ;  /* 0x00000005ff0e7819 */ /* 0x000fe4000001160e */
[----:B---3--:R-:W-:Y:S02]  /*0090*/  LEA R0, R3, R0, 0x5 ;  /* 0x0000000003007211 */ /* 0x008fe400078e28ff */
[----:B------:R-:W-:Y:S02]  /*00a0*/  LOP3.LUT R14, R14, UR4, RZ, 0xfc, !PT ;  /* 0x000000040e0e7c12 */ /* 0x000fe4000f8efcff */
[----:B----4-:R-:W-:-:S04]  /*00b0*/  ISETP.GE.AND P0, PT, R0, R15, PT ;  /* 0x0000000f0000720c */ /* 0x010fc80003f06270 */
[----:B--2---:R-:W-:-:S13]  /*00c0*/  ISETP.GE.OR P0, PT, R14, UR5, P0 ;  /* 0x000000050e007c0c */ /* 0x004fda0008706670 */
[----:B------:R-:W-:Y:S05]  /*00d0*/  @P0 EXIT ;  /* 0x000000000000094d */ /* 0x000fea0003800000 */
[----:B------:R-:W0:Y:S01]  /*00e0*/  LDC R17, c[0x0][0x39c] ;  /* 0x0000e700ff117b82 */ /* 0x000e220000000800 */
[----:B------:R-:W1:Y:S01]  /*00f0*/  LDCU.64 UR6, c[0x0][0x358] ;  /* 0x00006b00ff0677ac */ /* 0x000e620008000a00 */
[----:B------:R-:W-:Y:S01]  /*0100*/  HFMA2 R26, -RZ, RZ, 0, 0 ;  /* 0x00000000ff1a7431 */ /* 0x000fe200000001ff */
[----:B0-----:R-:W-:-:S13]  /*0110*/  ISETP.GE.AND P0, PT, R17, 0x1, PT ;  /* 0x000000011100780c */ /* 0x001fda0003f06270 */
[----:B-1----:R-:W-:Y:S05]  /*0120*/  @!P0 BRA `(.L_x_0) ;  /* 0x0000000400b88947 */ /* 0x002fea0003800000 */
[C---:B------:R-:W-:Y:S01]  /*0130*/  ISETP.GE.U32.AND P1, PT, R17.reuse, 0x8, PT ;  /* 0x000000081100780c */ /* 0x040fe20003f26070 */
[----:B------:R-:W-:Y:S01]  /*0140*/  IMAD R18, R14, R17, RZ ;  /* 0x000000110e127224 */ /* 0x000fe200078e02ff */
[----:B------:R-:W-:Y:S02]  /*0150*/  LOP3.LUT R25, R17, 0x7, RZ, 0xc0, !PT ;  /* 0x0000000711197812 */ /* 0x000fe400078ec0ff */
[----:B------:R-:W-:Y:S02]  /*0160*/  MOV R26, RZ ;  /* 0x000000ff001a7202 */ /* 0x000fe40000000f00 */
[----:B------:R-:W-:Y:S02]  /*0170*/  ISETP.NE.AND P0, PT, R25, RZ, PT ;  /* 0x000000ff1900720c */ /* 0x000fe40003f05270 */
[----:B------:R-:W-:-:S05]  /*0180*/  MOV R19, RZ ;  /* 0x000000ff00137202 */ /* 0x000fca0000000f00 */
[----:B------:R-:W-:Y:S06]  /*0190*/  @!P1 BRA `(.L_x_1) ;  /* 0x0000000000c49947 */ /* 0x000fec0003800000 */
[----:B------:R-:W0:Y:S01]  /*01a0*/  LDCU.64 UR4, c[0x0][0x380] ;  /* 0x00007000ff0477ac */ /* 0x000e220008000a00 */
[----:B------:R-:W-:Y:S02]  /*01b0*/  LOP3.LUT R19, R17, 0x7ffffff8, RZ, 0xc0, !PT ;  /* 0x7ffffff811137812 */ /* 0x000fe400078ec0ff */
[----:B------:R-:W-:Y:S02]  /*01c0*/  MOV R26, RZ ;  /* 0x000000ff001a7202 */ /* 0x000fe40000000f00 */
[----:B------:R-:W-:Y:S02]  /*01d0*/  MOV R16, R18 ;  /* 0x0000001200107202 */ /* 0x000fe40000000f00 */
[----:B------:R-:W-:Y:S02]  /*01e0*/  MOV R22, R0 ;  /* 0x0000000000167202 */ /* 0x000fe40000000f00 */
[----:B------:R-:W-:Y:S01]  /*01f0*/  IADD3 R20, PT, PT, -R19, RZ, RZ ;  /* 0x000000ff13147210 */ /* 0x000fe20007ffe1ff */
[----:B0-----:R-:W-:-:S04]  /*0200*/  UIADD3 UR4, UP0, UPT, UR4, 0x10, URZ ;  /* 0x0000001004047890 */ /* 0x001fc8000ff1e0ff */
[----:B------:R-:W-:-:S12]  /*0210*/  UIADD3.X UR5, UPT, UPT, URZ, UR5, URZ, UP0, !UPT ;  /* 0x00000005ff057290 */ /* 0x000fd800087fe4ff */
.L_x_2:
[----:B------:R-:W0:Y:S01]  /*0220*/  LDC.64 R12, c[0x0][0x388] ;  /* 0x0000e200ff0c7b82 */ /* 0x000e220000000a00 */
[----:B------:R-:W-:Y:S02]  /*0230*/  MOV R2, UR4 ;  /* 0x0000000400027c02 */ /* 0x000fe40008000f00 */
[----:B------:R-:W-:-:S03]  /*0240*/  MOV R3, UR5 ;  /* 0x0000000500037c02 */ /* 0x000fc60008000f00 */
[----:B------:R-:W-:-:S05]  /*0250*/  IMAD.WIDE R2, R16, 0x4, R2 ;  /* 0x0000000410027825 */ /* 0x000fca00078e0202 */
[----:B------:R-:W2:Y:S04]  /*0260*/  LDG.E R21, desc[UR6][R2.64+-0x10] ;  /* 0xfffff00602157981 */ /* 0x000ea8000c1e1900 */
[----:B------:R-:W3:Y:S04]  /*0270*/  LDG.E R23, desc[UR6][R2.64+-0xc] ;  /* 0xfffff40602177981 */ /* 0x000ee8000c1e1900 */
[----:B------:R-:W4:Y:S01]  /*0280*/  LDG.E R29, desc[UR6][R2.64+-0x8] ;  /* 0xfffff806021d7981 */ /* 0x000f22000c1e1900 */
[----:B0-----:R-:W-:-:S05]  /*0290*/  IMAD.WIDE R12, R22, 0x4, R12 ;  /* 0x00000004160c7825 */ /* 0x001fca00078e020c */
[----:B------:R0:W2:Y:S01]  /*02a0*/  LDG.E R24, desc[UR6][R12.64] ;  /* 0x000000060c187981 */ /* 0x0000a2000c1e1900 */
[----:B------:R-:W-:-:S04]  /*02b0*/  IMAD.WIDE R10, R15, 0x4, R12 ;  /* 0x000000040f0a7825 */ /* 0x000fc800078e020c */
[C---:B------:R-:W-:Y:S02]  /*02c0*/  IMAD.WIDE R4, R15.reuse, 0x4, R10 ;  /* 0x000000040f047825 */ /* 0x040fe400078e020a */
[----:B------:R-:W3:Y:S02]  /*02d0*/  LDG.E R10, desc[UR6][R10.64] ;  /* 0x000000060a0a7981 */ /* 0x000ee4000c1e1900 */
[C---:B------:R-:W-:Y:S02]  /*02e0*/  IMAD.WIDE R6, R15.reuse, 0x4, R4 ;  /* 0x000000040f067825 */ /* 0x040fe400078e0204 */
[----:B------:R1:W4:Y:S02]  /*02f0*/  LDG.E R28, desc[UR6][R4.64] ;  /* 0x00000006041c7981 */ /* 0x000324000c1e1900 */
[C---:B------:R-:W-:Y:S02]  /*0300*/  IMAD.WIDE R8, R15.reuse, 0x4, R6 ;  /* 0x000000040f087825 */ /* 0x040fe400078e0206 */
[----:B------:R-:W5:Y:S02]  /*0310*/  LDG.E R6, desc[UR6][R6.64] ;  /* 0x0000000606067981 */ /* 0x000f64000c1e1900 */
[----:B0-----:R-:W-:-:S05]  /*0320*/  IMAD.WIDE R12, R15, 0x4, R8 ;  /* 0x000000040f0c7825 */ /* 0x001fca00078e0208 */
[----:B------:R-:W5:Y:S04]  /*0330*/  LDG.E R11, desc[UR6][R12.64] ;  /* 0x000000060c0b7981 */ /* 0x000f68000c1e1900 */
[----:B------:R-:W5:Y:S04]  /*0340*/  LDG.E R7, desc[UR6][R8.64] ;  /* 0x0000000608077981 */ /* 0x000f68000c1e1900 */
[----:B------:R-:W5:Y:S04]  /*0350*/  LDG.E R9, desc[UR6][R2.64+-0x4] ;  /* 0xfffffc0602097981 */ /* 0x000f68000c1e1900 */
[----:B------:R-:W5:Y:S01]  /*0360*/  LDG.E R8, desc[UR6][R2.64+0x8] ;  /* 0x0000080602087981 */ /* 0x000f62000c1e1900 */
[----:B--2---:R-:W-:Y:S01]  /*0370*/  FFMA R24, R21, R24, R26 ;  /* 0x0000001815187223 */ /* 0x004fe2000000001a */
[----:B------:R-:W-:-:S02]  /*0380*/  IMAD.WIDE R26, R15, 0x4, R12 ;  /* 0x000000040f1a7825 */ /* 0x000fc400078e020c */
[----:B------:R-:W2:Y:S04]  /*0390*/  LDG.E R21, desc[UR6][R2.64] ;  /* 0x0000000602157981 */ /* 0x000ea8000c1e1900 */
[----:B------:R-:W2:Y:S01]  /*03a0*/  LDG.E R12, desc[UR6][R2.64+0x4] ;  /* 0x00000406020c7981 */ /* 0x000ea2000c1e1900 */
[----:B-1----:R-:W-:-:S03]  /*03b0*/  IMAD.WIDE R4, R15, 0x4, R26 ;  /* 0x000000040f047825 */ /* 0x002fc600078e021a */
[----:B------:R-:W2:Y:S04]  /*03c0*/  LDG.E R13, desc[UR6][R2.64+0xc] ;  /* 0x00000c06020d7981 */ /* 0x000ea8000c1e1900 */
[----:B------:R-:W2:Y:S04]  /*03d0*/  LDG.E R4, desc[UR6][R4.64] ;  /* 0x0000000604047981 */ /* 0x000ea8000c1e1900 */
[----:B------:R-:W2:Y:S01]  /*03e0*/  LDG.E R3, desc[UR6][R26.64] ;  /* 0x000000061a037981 */ /* 0x000ea2000c1e1900 */
[----:B---3--:R-:W-:Y:S01]  /*03f0*/  FFMA R10, R23, R10, R24 ;  /* 0x0000000a170a7223 */ /* 0x008fe20000000018 */
[----:B------:R-:W-:-:S03]  /*0400*/  IADD3 R20, PT, PT, R20, 0x8, RZ ;  /* 0x0000000814147810 */ /* 0x000fc60007ffe0ff */
[----:B----4-:R-:W-:Y:S01]  /*0410*/  FFMA R10, R29, R28, R10 ;  /* 0x0000001c1d0a7223 */ /* 0x010fe2000000000a */
[----:B------:R-:W-:Y:S02]  /*0420*/  ISETP.NE.AND P1, PT, R20, RZ, PT ;  /* 0x000000ff1400720c */ /* 0x000fe40003f25270 */
[----:B------:R-:W-:Y:S01]  /*0430*/  LEA R22, R15, R22, 0x3 ;  /* 0x000000160f167211 */ /* 0x000fe200078e18ff */
[----:B-----5:R-:W-:Y:S01]  /*0440*/  FFMA R6, R9, R6, R10 ;  /* 0x0000000609067223 */ /* 0x020fe2000000000a */
[----:B------:R-:W-:-:S03]  /*0450*/  IADD3 R16, PT, PT, R16, 0x8, RZ ;  /* 0x0000000810107810 */ /* 0x000fc60007ffe0ff */
[----:B--2---:R-:W-:-:S04]  /*0460*/  FFMA R7, R21, R7, R6 ;  /* 0x0000000715077223 */ /* 0x004fc80000000006 */
[----:B------:R-:W-:-:S04]  /*0470*/  FFMA R7, R12, R11, R7 ;  /* 0x0000000b0c077223 */ /* 0x000fc80000000007 */
[----:B------:R-:W-:-:S04]  /*0480*/  FFMA R8, R8, R3, R7 ;  /* 0x0000000308087223 */ /* 0x000fc80000000007 */
[----:B------:R-:W-:Y:S01]  /*0490*/  FFMA R26, R13, R4, R8 ;  /* 0x000000040d1a7223 */ /* 0x000fe20000000008 */
[----:B------:R-:W-:Y:S06]  /*04a0*/  @P1 BRA `(.L_x_2) ;  /* 0xfffffffc005c1947 */ /* 0x000fec000383ffff */
.L_x_1:
[----:B------:R-:W-:Y:S05]  /*04b0*/  @!P0 BRA `(.L_x_0) ;  /* 0x0000000000d48947 */ /* 0x000fea0003800000 */
[----:B------:R-:W-:Y:S02]  /*04c0*/  ISETP.GE.U32.AND P0, PT, R25, 0x4, PT ;  /* 0x000000041900780c */ /* 0x000fe40003f06070 */
[----:B------:R-:W-:-:S04]  /*04d0*/  LOP3.LUT R12, R17, 0x3, RZ, 0xc0, !PT ;  /* 0x00000003110c7812 */ /* 0x000fc800078ec0ff */
[----:B------:R-:W-:-:S07]  /*04e0*/  ISETP.NE.AND P1, PT, R12, RZ, PT ;  /* 0x000000ff0c00720c */ /* 0x000fce0003f25270 */
[----:B------:R-:W-:Y:S06]  /*04f0*/  @!P0 BRA `(.L_x_3) ;  /* 0x0000000000588947 */ /* 0x000fec0003800000 */
[----:B------:R-:W0:Y:S01]  /*0500*/  LDC.64 R8, c[0x0][0x388] ;  /* 0x0000e200ff087b82 */ /* 0x000e220000000a00 */
[----:B------:R-:W-:Y:S01]  /*0510*/  IMAD R7, R19, R15, R0 ;  /* 0x0000000f13077224 */ /* 0x000fe200078e0200 */
[----:B------:R-:W-:-:S06]  /*0520*/  IADD3 R5, PT, PT, R18, R19, RZ ;  /* 0x0000001312057210 */ /* 0x000fcc0007ffe0ff */
[----:B------:R-:W1:Y:S01]  /*0530*/  LDC.64 R2, c[0x0][0x380] ;  /* 0x0000e000ff027b82 */ /* 0x000e620000000a00 */
[----:B0-----:R-:W-:-:S04]  /*0540*/  IMAD.WIDE R8, R7, 0x4, R8 ;  /* 0x0000000407087825 */ /* 0x001fc800078e0208 */
[----:B------:R-:W-:Y:S02]  /*0550*/  IMAD.WIDE R10, R15, 0x4, R8 ;  /* 0x000000040f0a7825 */ /* 0x000fe400078e0208 */
[----:B------:R-:W2:Y:S02]  /*0560*/  LDG.E R8, desc[UR6][R8.64] ;  /* 0x0000000608087981 */ /* 0x000ea4000c1e1900 */
[----:B-1----:R-:W-:-:S04]  /*0570*/  IMAD.WIDE R2, R5, 0x4, R2 ;  /* 0x0000000405027825 */ /* 0x002fc800078e0202 */
[C---:B------:R-:W-:Y:S01]  /*0580*/  IMAD.WIDE R4, R15.reuse, 0x4, R10 ;  /* 0x000000040f047825 */ /* 0x040fe200078e020a */
[----:B------:R-:W2:Y:S04]  /*0590*/  LDG.E R13, desc[UR6][R2.64] ;  /* 0x00000006020d7981 */ /* 0x000ea8000c1e1900 */
[----:B------:R-:W3:Y:S01]  /*05a0*/  LDG.E R10, desc[UR6][R10.64] ;  /* 0x000000060a0a7981 */ /* 0x000ee2000c1e1900 */
[----:B------:R-:W-:-:S03]  /*05b0*/  IMAD.WIDE R6, R15, 0x4, R4 ;  /* 0x000000040f067825 */ /* 0x000fc600078e0204 */
[----:B------:R-:W3:Y:S04]  /*05c0*/  LDG.E R16, desc[UR6][R2.64+0x4] ;  /* 0x0000040602107981 */ /* 0x000ee8000c1e1900 */
[----:B------:R-:W4:Y:S04]  /*05d0*/  LDG.E R21, desc[UR6][R4.64] ;  /* 0x0000000604157981 */ /* 0x000f28000c1e1900 */
[----:B------:R-:W4:Y:S04]  /*05e0*/  LDG.E R20, desc[UR6][R2.64+0x8] ;  /* 0x0000080602147981 */ /* 0x000f28000c1e1900 */
[----:B------:R-:W5:Y:S04]  /*05f0*/  LDG.E R22, desc[UR6][R2.64+0xc] ;  /* 0x00000c0602167981 */ /* 0x000f68000c1e1900 */
[----:B------:R-:W5:Y:S01]  /*0600*/  LDG.E R6, desc[UR6][R6.64] ;  /* 0x0000000606067981 */ /* 0x000f62000c1e1900 */
[----:B------:R-:W-:Y:S01]  /*0610*/  IADD3 R19, PT, PT, R19, 0x4, RZ ;  /* 0x0000000413137810 */ /* 0x000fe20007ffe0ff */
[----:B--2---:R-:W-:-:S04]  /*0620*/  FFMA R13, R13, R8, R26 ;  /* 0x000000080d0d7223 */ /* 0x004fc8000000001a */
[----:B---3--:R-:W-:-:S04]  /*0630*/  FFMA R13, R16, R10, R13 ;  /* 0x0000000a100d7223 */ /* 0x008fc8000000000d */
[----:B----4-:R-:W-:-:S04]  /*0640*/  FFMA R13, R20, R21, R13 ;  /* 0x00000015140d7223 */ /* 0x010fc8000000000d */
[----:B-----5:R-:W-:-:S07]  /*0650*/  FFMA R26, R22, R6, R13 ;  /* 0x00000006161a7223 */ /* 0x020fce000000000d */
.L_x_3:
[----:B------:R-:W-:Y:S05]  /*0660*/  @!P1 BRA `(.L_x_0) ;  /* 0x0000000000689947 */ /* 0x000fea0003800000 */
[----:B------:R-:W0:Y:S01]  /*0670*/  LDC.64 R8, c[0x0][0x388] ;  /* 0x0000e200ff087b82 */ /* 0x000e220000000a00 */
[----:B------:R-:W-:Y:S02]  /*0680*/  ISETP.NE.AND P0, PT, R12, 0x1, PT ;  /* 0x000000010c00780c */ /* 0x000fe40003f05270 */
[----:B------:R-:W-:-:S04]  /*0690*/  LOP3.LUT R17, R17, 0x1, RZ, 0xc0, !PT ;  /* 0x0000000111117812 */ /* 0x000fc800078ec0ff */
[----:B------:R-:W-:Y:S01]  /*06a0*/  ISETP.NE.U32.AND P1, PT, R17, 0x1, PT ;  /* 0x000000011100780c */ /* 0x000fe20003f25070 */
[----:B------:R-:W1:Y:S06]  /*06b0*/  LDC.64 R6, c[0x0][0x380] ;  /* 0x0000e000ff067b82 */ /* 0x000e6c0000000a00 */
[C---:B------:R-:W-:Y:S01]  /*06c0*/  @P0 IMAD R13, R19.reuse, R15, R0 ;  /* 0x0000000f130d0224 */ /* 0x040fe200078e0200 */
[----:B------:R-:W-:Y:S01]  /*06d0*/  @P0 IADD3 R11, PT, PT, R18, R19, RZ ;  /* 0x00000013120b0210 */ /* 0x000fe20007ffe0ff */
[----:B------:R-:W2:Y:S01]  /*06e0*/  LDC.64 R4, c[0x0][0x380] ;  /* 0x0000e000ff047b82 */ /* 0x000ea20000000a00 */
[----:B------:R-:W-:-:S07]  /*06f0*/  @P0 IADD3 R19, PT, PT, R19, 0x2, RZ ;  /* 0x0000000213130810 */ /* 0x000fce0007ffe0ff */
[----:B------:R-:W3:Y:S01]  /*0700*/  LDC.64 R2, c[0x0][0x388] ;  /* 0x0000e200ff027b82 */ /* 0x000ee20000000a00 */
[----:B0-----:R-:W-:Y:S01]  /*0710*/  @P0 IMAD.WIDE R8, R13, 0x4, R8 ;  /* 0x000000040d080825 */ /* 0x001fe200078e0208 */
[----:B------:R-:W-:-:S03]  /*0720*/  @!P1 IADD3 R13, PT, PT, R18, R19, RZ ;  /* 0x00000013120d9210 */ /* 0x000fc60007ffe0ff */
[----:B------:R-:W-:Y:S01]  /*0730*/  @!P1 IMAD R19, R19, R15, R0 ;  /* 0x0000000f13139224 */ /* 0x000fe200078e0200 */
[----:B------:R-:W4:Y:S01]  /*0740*/  @P0 LDG.E R12, desc[UR6][R8.64] ;  /* 0x00000006080c0981 */ /* 0x000f22000c1e1900 */
[----:B-1----:R-:W-:-:S04]  /*0750*/  @P0 IMAD.WIDE R6, R11, 0x4, R6 ;  /* 0x000000040b060825 */ /* 0x002fc800078e0206 */
[----:B------:R-:W-:Y:S01]  /*0760*/  @P0 IMAD.WIDE R10, R15, 0x4, R8 ;  /* 0x000000040f0a0825 */ /* 0x000fe200078e0208 */
[----:B------:R-:W4:Y:S03]  /*0770*/  @P0 LDG.E R17, desc[UR6][R6.64] ;  /* 0x0000000606110981 */ /* 0x000f26000c1e1900 */
[----:B--2---:R-:W-:Y:S01]  /*0780*/  @!P1 IMAD.WIDE R4, R13, 0x4, R4 ;  /* 0x000000040d049825 */ /* 0x004fe200078e0204 */
[----:B------:R-:W2:Y:S04]  /*0790*/  @P0 LDG.E R21, desc[UR6][R6.64+0x4] ;  /* 0x0000040606150981 */ /* 0x000ea8000c1e1900 */
[----:B------:R-:W2:Y:S01]  /*07a0*/  @P0 LDG.E R10, desc[UR6][R10.64] ;  /* 0x000000060a0a0981 */ /* 0x000ea2000c1e1900 */
[----:B---3--:R-:W-:-:S03]  /*07b0*/  @!P1 IMAD.WIDE R2, R19, 0x4, R2 ;  /* 0x0000000413029825 */ /* 0x008fc600078e0202 */
[----:B------:R-:W3:Y:S04]  /*07c0*/  @!P1 LDG.E R5, desc[UR6][R4.64] ;  /* 0x0000000604059981 */ /* 0x000ee8000c1e1900 */
[----:B------:R-:W3:Y:S01]  /*07d0*/  @!P1 LDG.E R2, desc[UR6][R2.64] ;  /* 0x0000000602029981 */ /* 0x000ee2000c1e1900 */
[----:B----4-:R-:W-:-:S04]  /*07e0*/  @P0 FFMA R12, R17, R12, R26 ;  /* 0x0000000c110c0223 */ /* 0x010fc8000000001a */
[----:B--2---:R-:W-:-:S04]  /*07f0*/  @P0 FFMA R26, R21, R10, R12 ;  /* 0x0000000a151a0223 */ /* 0x004fc8000000000c */
[----:B---3--:R-:W-:-:S07]  /*0800*/  @!P1 FFMA R26, R5, R2, R26 ;  /* 0x00000002051a9223 */ /* 0x008fce000000001a */
.L_x_0:
[----:B------:R-:W0:Y:S01]  /*0810*/  LDC.64 R2, c[0x0][0x390] ;  /* 0x0000e400ff027b82 */ /* 0x000e220000000a00 */
[----:B------:R-:W-:-:S04]  /*0820*/  IMAD R15, R14, R15, R0 ;  /* 0x0000000f0e0f7224 */ /* 0x000fc800078e0200 */
[----:B0-----:R-:W-:-:S05]  /*0830*/  IMAD.WIDE R2, R15, 0x4, R2 ;  /* 0x000000040f027825 */ /* 0x001fca00078e0202 */
[----:B------:R-:W-:Y:S01]  /*0840*/  STG.E desc[UR6][R2.64], R26 ;  /* 0x0000001a02007986 */ /* 0x000fe2000c101906 */
[----:B------:R-:W-:Y:S05]  /*0850*/  EXIT ;  /* 0x000000000000794d */ /* 0x000fea0003800000 */
.L_x_4:
[----:B------:R-:W-:-:S00]  /*0860*/  BRA `(.L_x_4) ;  /* 0xfffffffc00fc7947 */ /* 0x000fc0000383ffff */
[----:B------:R-:W-:-:S00]  /*0870*/  NOP ;  /* 0x0000000000007918 */ /* 0x000fc00000000000 */
        /* <DEDUP_REMOVED lines=8> */
.L_x_10:


//--------------------- .text._Z25sgemm_global_mem_coalesceILj32EEviiifPKfS1_fPf --------------------------
	.section	.text._Z25sgemm_global_mem_coalesceILj32EEviiifPKfS1_fPf,"ax",@progbits
	.align	128
        .global         _Z25sgemm_global_mem_coalesceILj32EEviiifPKfS1_fPf
        .type           _Z25sgemm_global_mem_coalesceILj32EEviiifPKfS1_fPf,@function
        .size           _Z25sgemm_global_mem_coalesceILj32EEviiifPKfS1_fPf,(.L_x_11 - _Z25sgemm_global_mem_coalesceILj32EEviiifPKfS1_fPf)
        .other          _Z25sgemm_global_mem_coalesceILj32EEviiifPKfS1_fPf,@"STO_CUDA_ENTRY STV_DEFAULT"
_Z25sgemm_global_mem_coalesceILj32EEviiifPKfS1_fPf:
.text._Z25sgemm_global_mem_coalesceILj32EEviiifPKfS1_fPf:
[----:B------:R-:W-:Y:S01]  /*0000*/  LDC R1, c[0x0][0x37c] ;  /* 0x0000df00ff017b82 */ /* 0x000fe20000000800 */
[----:B------:R-:W0:Y:S07]  /*0010*/  S2R R0, SR_TID.X ;  /* 0x0000000000007919 */ /* 0x000e2e0000002100 */
[----:B------:R-:W1:Y:S01]  /*0020*/  S2UR UR4, SR_CTAID.X ;  /* 0x00000000000479c3 */ /* 0x000e620000002500 */
[----:B------:R-:W2:Y:S07]  /*0030*/  S2R R5, SR_CTAID.Y ;  /* 0x0000000000057919 */ /* 0x000eae0000002600 */
[----:B------:R-:W3:Y:S01]  /*0040*/  LDC.64 R2, c[0x0][0x380] ;  /* 0x0000e000ff027b82 */ /* 0x000ee20000000a00 */
[----:B-1----:R-:W-:Y:S01]  /*0050*/  USHF.L.U32 UR4, UR4, 0x5, URZ ;  /* 0x0000000504047899 */ /* 0x002fe200080006ff */
[----:B0-----:R-:W-:-:S02]  /*0060*/  LOP3.LUT R16, R0, 0x1f, RZ, 0xc0, !PT ;  /* 0x0000001f00107812 */ /* 0x001fc400078ec0ff */
[----:B------:R-:W-:Y:S02]  /*0070*/  SHF.R.U32.HI R0, RZ, 0x5, R0 ;  /* 0x00000005ff007819 */ /* 0x000fe40000011600 */
[----:B--2---:R-:W-:Y:S02]  /*0080*/  LEA R16, R5, R16, 0x5 ;  /* 0x0000001005107211 */ /* 0x004fe400078e28ff */
[----:B------:R-:W-:Y:S02]  /*0090*/  LOP3.LUT R0, R0, UR4, RZ, 0xfc, !PT ;  /* 0x0000000400007c12 */ /* 0x000fe4000f8efcff */
[----:B---3--:R-:W-:-:S04]  /*00a0*/  ISETP.GE.AND P0, PT, R16, R3, PT ;  /* 0x000000031000720c */ /* 0x008fc80003f06270 */
[----:B------:R-:W-:-:S13]  /*00b0*/  ISETP.GE.OR P0, PT, R0, R2, P0 ;  /* 0x000000020000720c */ /* 0x000fda0000706670 */
        /* <DEDUP_REMOVED lines=21> */
.L_x_7:
        /* <DEDUP_REMOVED lines=41> */
.L_x_6:
        /* <DEDUP_REMOVED lines=27> */
.L_x_8:
        /* <DEDUP_REMOVED lines=27> */
.L_x_5:
[----:B------:R-:W0:Y:S01]  /*0800*/  LDC.64 R4, c[0x0][0x3a8] ;  /* 0x0000ea00ff047b82 */ /* 0x000e220000000a00 */
[----:B------:R-:W-:Y:S01]  /*0810*/  IMAD R3, R0, R3, R16 ;  /* 0x0000000300037224 */ /* 0x000fe200078e0210 */
[----:B------:R-:W1:Y:S01]  /*0820*/  LDCU UR4, c[0x0][0x3a0] ;  /* 0x00007400ff0477ac */ /* 0x000e620008000800 */
[----:B------:R-:W2:Y:S02]  /*0830*/  LDCU UR5, c[0x0][0x38c] ;  /* 0x00007180ff0577ac */ /* 0x000ea40008000800 */
[----:B0-----:R-:W-:-:S05]  /*0840*/  IMAD.WIDE R2, R3, 0x4, R4 ;  /* 0x0000000403027825 */ /* 0x001fca00078e0204 */
[----:B------:R-:W1:Y:S02]  /*0850*/  LDG.E R0, desc[UR6][R2.64] ;  /* 0x0000000602007981 */ /* 0x000e64000c1e1900 */
[----:B-1----:R-:W-:-:S04]  /*0860*/  FMUL R5, R0, UR4 ;  /* 0x0000000400057c20 */ /* 0x002fc80008400000 */
[----:B--2---:R-:W-:-:S05]  /*0870*/  FFMA R5, R26, UR5, R5 ;  /* 0x000000051a057c23 */ /* 0x004fca0008000005 */
[----:B------:R-:W-:Y:S01]  /*0880*/  STG.E desc[UR6][R2.64], R5 ;  /* 0x0000000502007986 */ /* 0x000fe2000c101906 */
[----:B------:R-:W-:Y:S05]  /*0890*/  EXIT ;  /* 0x000000000000794d */ /* 0x000fea0003800000 */
.L_x_9:
        /* <DEDUP_REMOVED lines=14> */
.L_x_11:


//--------------------- .nv.shared.reserved.0     --------------------------
	.section	.nv.shared.reserved.0,"aw",@nobits
	.weak		__nv_reservedSMEM_offset_0_alias
	.size		__nv_reservedSMEM_offset_0_alias, 0, 64
	.other		__nv_reservedSMEM_offset_0_alias,@"STO_CUDA_RESERVED_SHARED STV_DEFAULT"
__nv_reservedSMEM_offset_0_alias:
	.zero		0
	.zero		64


//--------------------- .nv.constant0._Z19myRowCoalesceKernelILj32EEvPfS0_S0_iii --------------------------
	.section	.nv.constant0._Z19myRowCoalesceKernelILj32EEvPfS0_S0_iii,"a",@progbits
	.sectionflags	@""
	.align	4
.nv.constant0._Z19myRowCoalesceKernelILj32EEvPfS0_S0_iii:
	.zero		932


//--------------------- .nv.constant0._Z25sgemm_global_mem_coalesceILj32EEviiifPKfS1_fPf --------------------------
	.section	.nv.constant0._Z25sgemm_global_mem_coalesceILj32EEviiifPKfS1_fPf,"a",@progbits
	.sectionflags	@""
	.align	4
.nv.constant0._Z25sgemm_global_mem_coalesceILj32EEviiifPKfS1_fPf:
	.zero		944


//--------------------- SYMBOLS --------------------------

	.type		.nv.reservedSmem.offset0,@object
	.size		.nv.reservedSmem.offset0,0x4
